//
// Generated by NVIDIA NVVM Compiler
//
// Compiler Build ID: CL-36424714
// Cuda compilation tools, release 13.0, V13.0.88
// Based on NVVM 20.0.0
//

.version 9.0
.target sm_100
.address_size 64

	// .globl	_Z18RandomAccessKernelPiS_mm
.extern .shared .align 16 .b8 shared[];

.visible .entry _Z18RandomAccessKernelPiS_mm(
	.param .u64 .ptr .align 1 _Z18RandomAccessKernelPiS_mm_param_0,
	.param .u64 .ptr .align 1 _Z18RandomAccessKernelPiS_mm_param_1,
	.param .u64 _Z18RandomAccessKernelPiS_mm_param_2,
	.param .u64 _Z18RandomAccessKernelPiS_mm_param_3
)
{
	.reg .pred 	%p<29>;
	.reg .b32 	%r<148>;
	.reg .b64 	%rd<96>;

	ld.param.u64 	%rd48, [_Z18RandomAccessKernelPiS_mm_param_0];
	ld.param.u64 	%rd46, [_Z18RandomAccessKernelPiS_mm_param_1];
	ld.param.u64 	%rd49, [_Z18RandomAccessKernelPiS_mm_param_2];
	ld.param.u64 	%rd47, [_Z18RandomAccessKernelPiS_mm_param_3];
	cvta.to.global.u64 	%rd1, %rd48;
	mov.u32 	%r1, %tid.x;
	mov.u32 	%r14, %ctaid.x;
	mov.u32 	%r15, %ntid.x;
	mad.lo.s32 	%r16, %r14, %r15, %r1;
	cvt.u64.u32 	%rd2, %r16;
	setp.le.u64 	%p1, %rd49, %rd2;
	@%p1 bra 	$L__BB0_38;
	cvta.to.global.u64 	%rd50, %rd46;
	shl.b64 	%rd51, %rd2, 2;
	add.s64 	%rd52, %rd50, %rd51;
	ld.global.s32 	%rd53, [%rd52];
	mul.lo.s64 	%rd3, %rd47, %rd53;
	setp.eq.s64 	%p2, %rd47, 0;
	@%p2 bra 	$L__BB0_14;
	and.b64  	%rd4, %rd47, 15;
	setp.lt.u64 	%p3, %rd47, 16;
	mov.b64 	%rd83, 0;
	@%p3 bra 	$L__BB0_5;
	and.b64  	%rd83, %rd47, -16;
	shl.b64 	%rd55, %rd3, 2;
	add.s64 	%rd56, %rd55, %rd1;
	add.s64 	%rd80, %rd56, 32;
	shl.b32 	%r17, %r1, 2;
	mov.u32 	%r18, shared;
	add.s32 	%r19, %r17, %r18;
	add.s32 	%r144, %r19, 32;
	mov.u64 	%rd81, %rd83;
$L__BB0_4:
	.pragma "nounroll";
	ld.global.u32 	%r20, [%rd80+-32];
	st.shared.u32 	[%r144+-32], %r20;
	ld.global.u32 	%r21, [%rd80+-28];
	st.shared.u32 	[%r144+-28], %r21;
	ld.global.u32 	%r22, [%rd80+-24];
	st.shared.u32 	[%r144+-24], %r22;
	ld.global.u32 	%r23, [%rd80+-20];
	st.shared.u32 	[%r144+-20], %r23;
	ld.global.u32 	%r24, [%rd80+-16];
	st.shared.u32 	[%r144+-16], %r24;
	ld.global.u32 	%r25, [%rd80+-12];
	st.shared.u32 	[%r144+-12], %r25;
	ld.global.u32 	%r26, [%rd80+-8];
	st.shared.u32 	[%r144+-8], %r26;
	ld.global.u32 	%r27, [%rd80+-4];
	st.shared.u32 	[%r144+-4], %r27;
	ld.global.u32 	%r28, [%rd80];
	st.shared.u32 	[%r144], %r28;
	ld.global.u32 	%r29, [%rd80+4];
	st.shared.u32 	[%r144+4], %r29;
	ld.global.u32 	%r30, [%rd80+8];
	st.shared.u32 	[%r144+8], %r30;
	ld.global.u32 	%r31, [%rd80+12];
	st.shared.u32 	[%r144+12], %r31;
	ld.global.u32 	%r32, [%rd80+16];
	st.shared.u32 	[%r144+16], %r32;
	ld.global.u32 	%r33, [%rd80+20];
	st.shared.u32 	[%r144+20], %r33;
	ld.global.u32 	%r34, [%rd80+24];
	st.shared.u32 	[%r144+24], %r34;
	ld.global.u32 	%r35, [%rd80+28];
	st.shared.u32 	[%r144+28], %r35;
	add.s64 	%rd81, %rd81, -16;
	add.s64 	%rd80, %rd80, 64;
	add.s32 	%r144, %r144, 64;
	setp.ne.s64 	%p4, %rd81, 0;
	@%p4 bra 	$L__BB0_4;
$L__BB0_5:
	setp.eq.s64 	%p5, %rd4, 0;
	@%p5 bra 	$L__BB0_14;
	and.b64  	%rd12, %rd47, 7;
	setp.lt.u64 	%p6, %rd4, 8;
	@%p6 bra 	$L__BB0_8;
	add.s64 	%rd57, %rd83, %rd3;
	shl.b64 	%rd58, %rd57, 2;
	add.s64 	%rd59, %rd1, %rd58;
	ld.global.u32 	%r36, [%rd59];
	cvt.u32.u64 	%r37, %rd83;
	add.s32 	%r38, %r1, %r37;
	shl.b32 	%r39, %r38, 2;
	mov.u32 	%r40, shared;
	add.s32 	%r41, %r40, %r39;
	st.shared.u32 	[%r41], %r36;
	ld.global.u32 	%r42, [%rd59+4];
	st.shared.u32 	[%r41+4], %r42;
	ld.global.u32 	%r43, [%rd59+8];
	st.shared.u32 	[%r41+8], %r43;
	ld.global.u32 	%r44, [%rd59+12];
	st.shared.u32 	[%r41+12], %r44;
	ld.global.u32 	%r45, [%rd59+16];
	st.shared.u32 	[%r41+16], %r45;
	ld.global.u32 	%r46, [%rd59+20];
	st.shared.u32 	[%r41+20], %r46;
	ld.global.u32 	%r47, [%rd59+24];
	st.shared.u32 	[%r41+24], %r47;
	ld.global.u32 	%r48, [%rd59+28];
	st.shared.u32 	[%r41+28], %r48;
	add.s64 	%rd83, %rd83, 8;
$L__BB0_8:
	setp.eq.s64 	%p7, %rd12, 0;
	@%p7 bra 	$L__BB0_14;
	and.b64  	%rd85, %rd47, 3;
	setp.lt.u64 	%p8, %rd12, 4;
	@%p8 bra 	$L__BB0_11;
	add.s64 	%rd60, %rd83, %rd3;
	shl.b64 	%rd61, %rd60, 2;
	add.s64 	%rd62, %rd1, %rd61;
	ld.global.u32 	%r49, [%rd62];
	cvt.u32.u64 	%r50, %rd83;
	add.s32 	%r51, %r1, %r50;
	shl.b32 	%r52, %r51, 2;
	mov.u32 	%r53, shared;
	add.s32 	%r54, %r53, %r52;
	st.shared.u32 	[%r54], %r49;
	ld.global.u32 	%r55, [%rd62+4];
	st.shared.u32 	[%r54+4], %r55;
	ld.global.u32 	%r56, [%rd62+8];
	st.shared.u32 	[%r54+8], %r56;
	ld.global.u32 	%r57, [%rd62+12];
	st.shared.u32 	[%r54+12], %r57;
	add.s64 	%rd83, %rd83, 4;
$L__BB0_11:
	setp.eq.s64 	%p9, %rd85, 0;
	@%p9 bra 	$L__BB0_14;
	cvt.u32.u64 	%r58, %rd83;
	add.s32 	%r59, %r1, %r58;
	shl.b32 	%r60, %r59, 2;
	mov.u32 	%r61, shared;
	add.s32 	%r145, %r61, %r60;
	add.s64 	%rd63, %rd83, %rd3;
	shl.b64 	%rd64, %rd63, 2;
	add.s64 	%rd86, %rd1, %rd64;
$L__BB0_13:
	.pragma "nounroll";
	ld.global.u32 	%r62, [%rd86];
	st.shared.u32 	[%r145], %r62;
	add.s32 	%r145, %r145, 4;
	add.s64 	%rd86, %rd86, 4;
	add.s64 	%rd85, %rd85, -1;
	setp.ne.s64 	%p10, %rd85, 0;
	@%p10 bra 	$L__BB0_13;
$L__BB0_14:
	setp.eq.s64 	%p11, %rd47, 0;
	bar.sync 	0;
	@%p11 bra 	$L__BB0_26;
	and.b64  	%rd23, %rd47, 7;
	setp.lt.u64 	%p12, %rd47, 8;
	mov.b64 	%rd89, 0;
	@%p12 bra 	$L__BB0_18;
	and.b64  	%rd89, %rd47, -8;
	shl.b32 	%r63, %r1, 2;
	mov.u32 	%r64, shared;
	add.s32 	%r65, %r63, %r64;
	add.s32 	%r146, %r65, 16;
	mov.u64 	%rd87, %rd89;
$L__BB0_17:
	.pragma "nounroll";
	ld.shared.u32 	%r66, [%r146+-16];
	add.s32 	%r67, %r66, 1;
	st.shared.u32 	[%r146+-16], %r67;
	ld.shared.u32 	%r68, [%r146+-12];
	add.s32 	%r69, %r68, 1;
	st.shared.u32 	[%r146+-12], %r69;
	ld.shared.u32 	%r70, [%r146+-8];
	add.s32 	%r71, %r70, 1;
	st.shared.u32 	[%r146+-8], %r71;
	ld.shared.u32 	%r72, [%r146+-4];
	add.s32 	%r73, %r72, 1;
	st.shared.u32 	[%r146+-4], %r73;
	ld.shared.u32 	%r74, [%r146];
	add.s32 	%r75, %r74, 1;
	st.shared.u32 	[%r146], %r75;
	ld.shared.u32 	%r76, [%r146+4];
	add.s32 	%r77, %r76, 1;
	st.shared.u32 	[%r146+4], %r77;
	ld.shared.u32 	%r78, [%r146+8];
	add.s32 	%r79, %r78, 1;
	st.shared.u32 	[%r146+8], %r79;
	ld.shared.u32 	%r80, [%r146+12];
	add.s32 	%r81, %r80, 1;
	st.shared.u32 	[%r146+12], %r81;
	add.s64 	%rd87, %rd87, -8;
	add.s32 	%r146, %r146, 32;
	setp.ne.s64 	%p13, %rd87, 0;
	@%p13 bra 	$L__BB0_17;
$L__BB0_18:
	setp.eq.s64 	%p14, %rd23, 0;
	@%p14 bra 	$L__BB0_26;
	and.b64  	%rd28, %rd47, 3;
	setp.lt.u64 	%p15, %rd23, 4;
	@%p15 bra 	$L__BB0_21;
	cvt.u32.u64 	%r82, %rd89;
	add.s32 	%r83, %r1, %r82;
	shl.b32 	%r84, %r83, 2;
	mov.u32 	%r85, shared;
	add.s32 	%r86, %r85, %r84;
	ld.shared.u32 	%r87, [%r86];
	add.s32 	%r88, %r87, 1;
	st.shared.u32 	[%r86], %r88;
	ld.shared.u32 	%r89, [%r86+4];
	add.s32 	%r90, %r89, 1;
	st.shared.u32 	[%r86+4], %r90;
	ld.shared.u32 	%r91, [%r86+8];
	add.s32 	%r92, %r91, 1;
	st.shared.u32 	[%r86+8], %r92;
	ld.shared.u32 	%r93, [%r86+12];
	add.s32 	%r94, %r93, 1;
	st.shared.u32 	[%r86+12], %r94;
	add.s64 	%rd89, %rd89, 4;
$L__BB0_21:
	setp.eq.s64 	%p16, %rd28, 0;
	@%p16 bra 	$L__BB0_26;
	setp.eq.s64 	%p17, %rd28, 1;
	@%p17 bra 	$L__BB0_24;
	cvt.u32.u64 	%r95, %rd89;
	add.s32 	%r96, %r1, %r95;
	shl.b32 	%r97, %r96, 2;
	mov.u32 	%r98, shared;
	add.s32 	%r99, %r98, %r97;
	ld.shared.u32 	%r100, [%r99];
	add.s32 	%r101, %r100, 1;
	st.shared.u32 	[%r99], %r101;
	ld.shared.u32 	%r102, [%r99+4];
	add.s32 	%r103, %r102, 1;
	st.shared.u32 	[%r99+4], %r103;
	add.s64 	%rd89, %rd89, 2;
$L__BB0_24:
	and.b64  	%rd66, %rd47, 1;
	setp.eq.b64 	%p18, %rd66, 1;
	not.pred 	%p19, %p18;
	@%p19 bra 	$L__BB0_26;
	cvt.u32.u64 	%r104, %rd89;
	add.s32 	%r105, %r1, %r104;
	shl.b32 	%r106, %r105, 2;
	mov.u32 	%r107, shared;
	add.s32 	%r108, %r107, %r106;
	ld.shared.u32 	%r109, [%r108];
	add.s32 	%r110, %r109, 1;
	st.shared.u32 	[%r108], %r110;
$L__BB0_26:
	setp.eq.s64 	%p20, %rd47, 0;
	bar.sync 	0;
	@%p20 bra 	$L__BB0_38;
	and.b64  	%rd33, %rd47, 7;
	setp.lt.u64 	%p21, %rd47, 8;
	mov.b64 	%rd94, 0;
	@%p21 bra 	$L__BB0_30;
	and.b64  	%rd94, %rd47, -8;
	shl.b32 	%r111, %r1, 2;
	mov.u32 	%r112, shared;
	add.s32 	%r113, %r111, %r112;
	add.s32 	%r147, %r113, 16;
	shl.b64 	%rd68, %rd3, 2;
	add.s64 	%rd69, %rd68, %rd1;
	add.s64 	%rd91, %rd69, 16;
	mov.u64 	%rd92, %rd94;
$L__BB0_29:
	.pragma "nounroll";
	ld.shared.u32 	%r114, [%r147+-16];
	st.global.u32 	[%rd91+-16], %r114;
	ld.shared.u32 	%r115, [%r147+-12];
	st.global.u32 	[%rd91+-12], %r115;
	ld.shared.u32 	%r116, [%r147+-8];
	st.global.u32 	[%rd91+-8], %r116;
	ld.shared.u32 	%r117, [%r147+-4];
	st.global.u32 	[%rd91+-4], %r117;
	ld.shared.u32 	%r118, [%r147];
	st.global.u32 	[%rd91], %r118;
	ld.shared.u32 	%r119, [%r147+4];
	st.global.u32 	[%rd91+4], %r119;
	ld.shared.u32 	%r120, [%r147+8];
	st.global.u32 	[%rd91+8], %r120;
	ld.shared.u32 	%r121, [%r147+12];
	st.global.u32 	[%rd91+12], %r121;
	add.s64 	%rd92, %rd92, -8;
	add.s32 	%r147, %r147, 32;
	add.s64 	%rd91, %rd91, 32;
	setp.ne.s64 	%p22, %rd92, 0;
	@%p22 bra 	$L__BB0_29;
$L__BB0_30:
	setp.eq.s64 	%p23, %rd33, 0;
	@%p23 bra 	$L__BB0_38;
	and.b64  	%rd41, %rd47, 3;
	setp.lt.u64 	%p24, %rd33, 4;
	@%p24 bra 	$L__BB0_33;
	cvt.u32.u64 	%r122, %rd94;
	add.s32 	%r123, %r1, %r122;
	shl.b32 	%r124, %r123, 2;
	mov.u32 	%r125, shared;
	add.s32 	%r126, %r125, %r124;
	ld.shared.u32 	%r127, [%r126];
	add.s64 	%rd70, %rd94, %rd3;
	shl.b64 	%rd71, %rd70, 2;
	add.s64 	%rd72, %rd1, %rd71;
	st.global.u32 	[%rd72], %r127;
	ld.shared.u32 	%r128, [%r126+4];
	st.global.u32 	[%rd72+4], %r128;
	ld.shared.u32 	%r129, [%r126+8];
	st.global.u32 	[%rd72+8], %r129;
	ld.shared.u32 	%r130, [%r126+12];
	st.global.u32 	[%rd72+12], %r130;
	add.s64 	%rd94, %rd94, 4;
$L__BB0_33:
	setp.eq.s64 	%p25, %rd41, 0;
	@%p25 bra 	$L__BB0_38;
	setp.eq.s64 	%p26, %rd41, 1;
	@%p26 bra 	$L__BB0_36;
	cvt.u32.u64 	%r131, %rd94;
	add.s32 	%r132, %r1, %r131;
	shl.b32 	%r133, %r132, 2;
	mov.u32 	%r134, shared;
	add.s32 	%r135, %r134, %r133;
	ld.shared.u32 	%r136, [%r135];
	add.s64 	%rd73, %rd94, %rd3;
	shl.b64 	%rd74, %rd73, 2;
	add.s64 	%rd75, %rd1, %rd74;
	st.global.u32 	[%rd75], %r136;
	ld.shared.u32 	%r137, [%r135+4];
	st.global.u32 	[%rd75+4], %r137;
	add.s64 	%rd94, %rd94, 2;
$L__BB0_36:
	and.b64  	%rd76, %rd47, 1;
	setp.eq.b64 	%p27, %rd76, 1;
	not.pred 	%p28, %p27;
	@%p28 bra 	$L__BB0_38;
	cvt.u32.u64 	%r138, %rd94;
	add.s32 	%r139, %r1, %r138;
	shl.b32 	%r140, %r139, 2;
	mov.u32 	%r141, shared;
	add.s32 	%r142, %r141, %r140;
	ld.shared.u32 	%r143, [%r142];
	add.s64 	%rd77, %rd94, %rd3;
	shl.b64 	%rd78, %rd77, 2;
	add.s64 	%rd79, %rd1, %rd78;
	st.global.u32 	[%rd79], %r143;
$L__BB0_38:
	ret;

}


// ===== COMPILED SASS (sm_100) =====

	.target	sm_100

	.elftype	@"ET_EXEC"


//--------------------- .note.nv.tkinfo           --------------------------
	.section	.note.nv.tkinfo,"",@"SHT_NOTE"
	.sectionflags	@"SHF_NOTE_NV_TKINFO"
	.tkinfo
        /*0018*/ 	.word	0x00000002
        /*0030*/ 	.string	""
        /*0030*/ 	.string	"ptxas"
        /*0030*/ 	.string	"Cuda compilation tools, release 13.0, V13.0.88"
        /*0030*/ 	.string	"Build cuda_13.0.r13.0/compiler.36424714_0"
        /*0030*/ 	.string	"-arch sm_100 -m 64 "



//--------------------- .note.nv.cuinfo           --------------------------
	.section	.note.nv.cuinfo,"",@"SHT_NOTE"
	.sectionflags	@"SHF_NOTE_NV_CUINFO"
        /*0018*/ 	.short	0x0002
        /*001a*/ 	.short	0x0064
        /*001c*/ 	.short	0x0082
	.zero		2


//--------------------- .nv.info                  --------------------------
	.section	.nv.info,"",@"SHT_CUDA_INFO"
	.align	4


	//----- nvinfo : EIATTR_REGCOUNT
	.align		4
        /*0000*/ 	.byte	0x04, 0x2f
        /*0002*/ 	.short	(.L_1 - .L_0)
	.align		4
.L_0:
        /*0004*/ 	.word	index@(_Z18RandomAccessKernelPiS_mm)
        /*0008*/ 	.word	0x0000001f


	//----- nvinfo : EIATTR_FRAME_SIZE
	.align		4
.L_1:
        /*000c*/ 	.byte	0x04, 0x11
        /*000e*/ 	.short	(.L_3 - .L_2)
	.align		4
.L_2:
        /*0010*/ 	.word	index@(_Z18RandomAccessKernelPiS_mm)
        /*0014*/ 	.word	0x00000000


	//----- nvinfo : EIATTR_MIN_STACK_SIZE
	.align		4
.L_3:
        /*0018*/ 	.byte	0x04, 0x12
        /*001a*/ 	.short	(.L_5 - .L_4)
	.align		4
.L_4:
        /*001c*/ 	.word	index@(_Z18RandomAccessKernelPiS_mm)
        /*0020*/ 	.word	0x00000000
.L_5:


//--------------------- .nv.compat                --------------------------
	.section	.nv.compat,"",@"SHT_CUDA_COMPAT_INFO"
	.align	4
        /*0000*/ 	.byte	0x02, 0x09, 0x00, 0x00, 0x02, 0x02, 0x01, 0x00, 0x02, 0x05, 0x05, 0x00, 0x03, 0x07, 0x01, 0x01
        /*0010*/ 	.byte	0x02, 0x03, 0x00, 0x00, 0x02, 0x06, 0x01, 0x00, 0x04, 0x0b, 0x08, 0x00, 0x09, 0x00, 0x00, 0x00
        /*0020*/ 	.byte	0x00, 0x00, 0x00, 0x00


//--------------------- .nv.info._Z18RandomAccessKernelPiS_mm --------------------------
	.section	.nv.info._Z18RandomAccessKernelPiS_mm,"",@"SHT_CUDA_INFO"
	.sectionflags	@""
	.align	4


	//----- nvinfo : EIATTR_CUDA_API_VERSION
	.align		4
        /*0000*/ 	.byte	0x04, 0x37
        /*0002*/ 	.short	(.L_7 - .L_6)
.L_6:
        /*0004*/ 	.word	0x00000082


	//----- nvinfo : EIATTR_KPARAM_INFO
	.align		4
.L_7:
        /*0008*/ 	.byte	0x04, 0x17
        /*000a*/ 	.short	(.L_9 - .L_8)
.L_8:
        /*000c*/ 	.word	0x00000000
        /*0010*/ 	.short	0x0003
        /*0012*/ 	.short	0x0018
        /*0014*/ 	.byte	0x00, 0xf0, 0x21, 0x00


	//----- nvinfo : EIATTR_KPARAM_INFO
	.align		4
.L_9:
        /*0018*/ 	.byte	0x04, 0x17
        /*001a*/ 	.short	(.L_11 - .L_10)
.L_10:
        /*001c*/ 	.word	0x00000000
        /*0020*/ 	.short	0x0002
        /*0022*/ 	.short	0x0010
        /*0024*/ 	.byte	0x00, 0xf0, 0x21, 0x00


	//----- nvinfo : EIATTR_KPARAM_INFO
	.align		4
.L_11:
        /*0028*/ 	.byte	0x04, 0x17
        /*002a*/ 	.short	(.L_13 - .L_12)
.L_12:
        /*002c*/ 	.word	0x00000000
        /*0030*/ 	.short	0x0001
        /*0032*/ 	.short	0x0008
        /*0034*/ 	.byte	0x00, 0xf5, 0x21, 0x00


	//----- nvinfo : EIATTR_KPARAM_INFO
	.align		4
.L_13:
        /*0038*/ 	.byte	0x04, 0x17
        /*003a*/ 	.short	(.L_15 - .L_14)
.L_14:
        /*003c*/ 	.word	0x00000000
        /*0040*/ 	.short	0x0000
        /*0042*/ 	.short	0x0000
        /*0044*/ 	.byte	0x00, 0xf5, 0x21, 0x00


	//----- nvinfo : EIATTR_SPARSE_MMA_MASK
	.align		4
.L_15:
        /*0048*/ 	.byte	0x03, 0x50
        /*004a*/ 	.short	0x0000


	//----- nvinfo : EIATTR_MAXREG_COUNT
	.align		4
        /*004c*/ 	.byte	0x03, 0x1b
        /*004e*/ 	.short	0x00ff


	//----- nvinfo : EIATTR_NUM_BARRIERS
	.align		4
        /*0050*/ 	.byte	0x02, 0x4c
        /*0052*/ 	.byte	0x01
	.zero		1


	//----- nvinfo : EIATTR_MERCURY_ISA_VERSION
	.align		4
        /*0054*/ 	.byte	0x03, 0x5f
        /*0056*/ 	.short	0x0101


	//----- nvinfo : EIATTR_VRC_CTA_INIT_COUNT
	.align		4
        /*0058*/ 	.byte	0x02, 0x4a
	.zero		1
	.zero		1


	//----- nvinfo : EIATTR_EXIT_INSTR_OFFSETS
	.align		4
        /*005c*/ 	.byte	0x04, 0x1c
        /*005e*/ 	.short	(.L_17 - .L_16)


	//   ....[0]....
.L_16:
        /*0060*/ 	.word	0x00000080


	//   ....[1]....
        /*0064*/ 	.word	0x00001100


	//   ....[2]....
        /*0068*/ 	.word	0x00001410


	//   ....[3]....
        /*006c*/ 	.word	0x000015c0


	//   ....[4]....
        /*0070*/ 	.word	0x00001730


	//   ....[5]....
        /*0074*/ 	.word	0x00001800


	//----- nvinfo : EIATTR_CBANK_PARAM_SIZE
	.align		4
.L_17:
        /*0078*/ 	.byte	0x03, 0x19
        /*007a*/ 	.short	0x0020


	//----- nvinfo : EIATTR_PARAM_CBANK
	.align		4
        /*007c*/ 	.byte	0x04, 0x0a
        /*007e*/ 	.short	(.L_19 - .L_18)
	.align		4
.L_18:
        /*0080*/ 	.word	index@(.nv.constant0._Z18RandomAccessKernelPiS_mm)
        /*0084*/ 	.short	0x0380
        /*0086*/ 	.short	0x0020


	//----- nvinfo : EIATTR_SW_WAR
	.align		4
.L_19:
        /*0088*/ 	.byte	0x04, 0x36
        /*008a*/ 	.short	(.L_21 - .L_20)
.L_20:
        /*008c*/ 	.word	0x00000008
.L_21:


//--------------------- .nv.callgraph             --------------------------
	.section	.nv.callgraph,"",@"SHT_CUDA_CALLGRAPH"
	.align	4
	.sectionentsize	8
	.align		4
        /*0000*/ 	.word	0x00000000
	.align		4
        /*0004*/ 	.word	0xffffffff
	.align		4
        /*0008*/ 	.word	0x00000000
	.align		4
        /*000c*/ 	.word	0xfffffffe
	.align		4
        /*0010*/ 	.word	0x00000000
	.align		4
        /*0014*/ 	.word	0xfffffffd
	.align		4
        /*0018*/ 	.word	0x00000000
	.align		4
        /*001c*/ 	.word	0xfffffffc


//--------------------- .text._Z18RandomAccessKernelPiS_mm --------------------------
	.section	.text._Z18RandomAccessKernelPiS_mm,"ax",@progbits
	.align	128
        .global         _Z18RandomAccessKernelPiS_mm
        .type           _Z18RandomAccessKernelPiS_mm,@function
        .size           _Z18RandomAccessKernelPiS_mm,(.L_x_16 - _Z18RandomAccessKernelPiS_mm)
        .other          _Z18RandomAccessKernelPiS_mm,@"STO_CUDA_ENTRY STV_DEFAULT"
_Z18RandomAccessKernelPiS_mm:
.text._Z18RandomAccessKernelPiS_mm:
[----:B------:R-:W-:Y:S01]  /*0000*/  LDC R1, c[0x0][0x37c] ;  /* 0x0000df00ff017b82 */ /* 0x000fe20000000800 */
[----:B------:R-:W0:Y:S07]  /*0010*/  S2R R0, SR_TID.X ;  /* 0x0000000000007919 */ /* 0x000e2e0000002100 */
[----:B------:R-:W0:Y:S01]  /*0020*/  S2UR UR4, SR_CTAID.X ;  /* 0x00000000000479c3 */ /* 0x000e220000002500 */
[----:B------:R-:W1:Y:S07]  /*0030*/  LDCU.64 UR6, c[0x0][0x390] ;  /* 0x00007200ff0677ac */ /* 0x000e6e0008000a00 */
[----:B------:R-:W0:Y:S02]  /*0040*/  LDC R3, c[0x0][0x360] ;  /* 0x0000d800ff037b82 */ /* 0x000e240000000800 */
[----:B0-----:R-:W-:-:S05]  /*0050*/  IMAD R2, R3, UR4, R0 ;  /* 0x0000000403027c24 */ /* 0x001fca000f8e0200 */
[----:B-1----:R-:W-:-:S04]  /*0060*/  ISETP.GE.U32.AND P0, PT, R2, UR6, PT ;  /* 0x0000000602007c0c */ /* 0x002fc8000bf06070 */
[----:B------:R-:W-:-:S13]  /*0070*/  ISETP.GE.U32.AND.EX P0, PT, RZ, UR7, PT, P0 ;  /* 0x00000007ff007c0c */ /* 0x000fda000bf06100 */
[----:B------:R-:W-:Y:S05]  /*0080*/  @P0 EXIT ;  /* 0x000000000000094d */ /* 0x000fea0003800000 */
[----:B------:R-:W0:Y:S01]  /*0090*/  LDCU.64 UR4, c[0x0][0x388] ;  /* 0x00007100ff0477ac */ /* 0x000e220008000a00 */
[----:B------:R-:W1:Y:S01]  /*00a0*/  LDCU.64 UR6, c[0x0][0x358] ;  /* 0x00006b00ff0677ac */ /* 0x000e620008000a00 */
[----:B0-----:R-:W-:-:S04]  /*00b0*/  LEA R8, P0, R2, UR4, 0x2 ;  /* 0x0000000402087c11 */ /* 0x001fc8000f8010ff */
[----:B------:R-:W-:Y:S02]  /*00c0*/  LEA.HI.X R9, R2, UR5, RZ, 0x2, P0 ;  /* 0x0000000502097c11 */ /* 0x000fe400080f14ff */
[----:B------:R-:W0:Y:S03]  /*00d0*/  LDC.64 R2, c[0x0][0x398] ;  /* 0x0000e600ff027b82 */ /* 0x000e260000000a00 */
[----:B-1----:R-:W2:Y:S01]  /*00e0*/  LDG.E R8, desc[UR6][R8.64] ;  /* 0x0000000608087981 */ /* 0x002ea2000c1e1900 */
[----:B0-----:R-:W-:-:S04]  /*00f0*/  ISETP.NE.U32.AND P0, PT, R2, RZ, PT ;  /* 0x000000ff0200720c */ /* 0x001fc80003f05070 */
[----:B------:R-:W-:Y:S02]  /*0100*/  ISETP.NE.AND.EX P0, PT, R3, RZ, PT, P0 ;  /* 0x000000ff0300720c */ /* 0x000fe40003f05300 */
[----:B--2---:R-:W-:-:S05]  /*0110*/  SHF.R.S32.HI R5, RZ, 0x1f, R8 ;  /* 0x0000001fff057819 */ /* 0x004fca0000011408 */
[-C--:B------:R-:W-:Y:S02]  /*0120*/  IMAD R6, R5, R2.reuse, RZ ;  /* 0x0000000205067224 */ /* 0x080fe400078e02ff */
[----:B------:R-:W-:-:S04]  /*0130*/  IMAD.WIDE.U32 R4, R8, R2, RZ ;  /* 0x0000000208047225 */ /* 0x000fc800078e00ff */
[----:B------:R-:W-:-:S04]  /*0140*/  IMAD R7, R8, R3, R6 ;  /* 0x0000000308077224 */ /* 0x000fc800078e0206 */
[----:B------:R-:W-:Y:S01]  /*0150*/  IMAD.IADD R7, R5, 0x1, R7 ;  /* 0x0000000105077824 */ /* 0x000fe200078e0207 */
[----:B------:R-:W-:Y:S06]  /*0160*/  @!P0 BRA `(.L_x_0) ;  /* 0x00000008004c8947 */ /* 0x000fec0003800000 */
[C---:B------:R-:W-:Y:S01]  /*0170*/  ISETP.GE.U32.AND P2, PT, R2.reuse, 0x10, PT ;  /* 0x000000100200780c */ /* 0x040fe20003f46070 */
[----:B------:R-:W-:Y:S01]  /*0180*/  IMAD.MOV.U32 R11, RZ, RZ, RZ ;  /* 0x000000ffff0b7224 */ /* 0x000fe200078e00ff */
[----:B------:R-:W-:Y:S01]  /*0190*/  LOP3.LUT R21, R2, 0xf, RZ, 0xc0, !PT ;  /* 0x0000000f02157812 */ /* 0x000fe200078ec0ff */
[----:B------:R-:W-:Y:S01]  /*01a0*/  IMAD.MOV.U32 R6, RZ, RZ, RZ ;  /* 0x000000ffff067224 */ /* 0x000fe200078e00ff */
[----:B------:R-:W-:Y:S02]  /*01b0*/  ISETP.GE.U32.AND.EX P2, PT, R3, RZ, PT, P2 ;  /* 0x000000ff0300720c */ /* 0x000fe40003f46120 */
[----:B------:R-:W-:-:S04]  /*01c0*/  ISETP.NE.U32.AND P1, PT, R21, RZ, PT ;  /* 0x000000ff1500720c */ /* 0x000fc80003f25070 */
[----:B------:R-:W-:-:S07]  /*01d0*/  ISETP.NE.AND.EX P1, PT, RZ, RZ, PT, P1 ;  /* 0x000000ffff00720c */ /* 0x000fce0003f25310 */
[----:B------:R-:W-:Y:S06]  /*01e0*/  @!P2 BRA `(.L_x_1) ;  /* 0x0000000000d8a947 */ /* 0x000fec0003800000 */
[----:B------:R-:W0:Y:S01]  /*01f0*/  S2UR UR5, SR_CgaCtaId ;  /* 0x00000000000579c3 */ /* 0x000e220000008800 */
[----:B------:R-:W1:Y:S01]  /*0200*/  LDCU.64 UR8, c[0x0][0x380] ;  /* 0x00007000ff0877ac */ /* 0x000e620008000a00 */
[----:B------:R-:W-:Y:S01]  /*0210*/  LOP3.LUT R11, R2, 0xfffffff0, RZ, 0xc0, !PT ;  /* 0xfffffff0020b7812 */ /* 0x000fe200078ec0ff */
[----:B------:R-:W-:-:S04]  /*0220*/  UMOV UR4, 0x400 ;  /* 0x0000040000047882 */ /* 0x000fc80000000000 */
[----:B------:R-:W-:Y:S01]  /*0230*/  IMAD.MOV.U32 R12, RZ, RZ, R11 ;  /* 0x000000ffff0c7224 */ /* 0x000fe200078e000b */
[----:B------:R-:W2:Y:S01]  /*0240*/  LDC R6, c[0x0][0x39c] ;  /* 0x0000e700ff067b82 */ /* 0x000ea20000000800 */
[----:B-1----:R-:W-:-:S04]  /*0250*/  LEA R8, P2, R4, UR8, 0x2 ;  /* 0x0000000804087c11 */ /* 0x002fc8000f8410ff */
[----:B------:R-:W-:Y:S01]  /*0260*/  IADD3 R8, P3, PT, R8, 0x20, RZ ;  /* 0x0000002008087810 */ /* 0x000fe20007f7e0ff */
[----:B0-----:R-:W-:Y:S01]  /*0270*/  ULEA UR4, UR5, UR4, 0x18 ;  /* 0x0000000405047291 */ /* 0x001fe2000f8ec0ff */
[----:B------:R-:W-:-:S05]  /*0280*/  LEA.HI.X R9, R4, UR9, R7, 0x2, P2 ;  /* 0x0000000904097c11 */ /* 0x000fca00090f1407 */
[----:B------:R-:W-:Y:S01]  /*0290*/  LEA R13, R0, UR4, 0x2 ;  /* 0x00000004000d7c11 */ /* 0x000fe2000f8e10ff */
[----:B------:R-:W-:Y:S02]  /*02a0*/  IMAD.X R9, RZ, RZ, R9, P3 ;  /* 0x000000ffff097224 */ /* 0x000fe400018e0609 */
[----:B--2---:R-:W-:Y:S02]  /*02b0*/  IMAD.MOV.U32 R10, RZ, RZ, R6 ;  /* 0x000000ffff0a7224 */ /* 0x004fe400078e0006 */
[----:B------:R-:W-:-:S07]  /*02c0*/  VIADD R13, R13, 0x20 ;  /* 0x000000200d0d7836 */ /* 0x000fce0000000000 */
.L_x_2:
[----:B------:R-:W2:Y:S04]  /*02d0*/  LDG.E R14, desc[UR6][R8.64+-0x20] ;  /* 0xffffe006080e7981 */ /* 0x000ea8000c1e1900 */
[----:B------:R-:W3:Y:S04]  /*02e0*/  LDG.E R16, desc[UR6][R8.64+-0x1c] ;  /* 0xffffe40608107981 */ /* 0x000ee8000c1e1900 */
[----:B------:R-:W4:Y:S04]  /*02f0*/  LDG.E R18, desc[UR6][R8.64+-0x18] ;  /* 0xffffe80608127981 */ /* 0x000f28000c1e1900 */
[----:B------:R-:W5:Y:S04]  /*0300*/  LDG.E R20, desc[UR6][R8.64+-0x14] ;  /* 0xffffec0608147981 */ /* 0x000f68000c1e1900 */
        /* <DEDUP_REMOVED lines=8> */
[----:B--2---:R0:W-:Y:S04]  /*0390*/  STS [R13+-0x20], R14 ;  /* 0xffffe00e0d007388 */ /* 0x0041e80000000800 */
[----:B---3--:R1:W-:Y:S04]  /*03a0*/  STS [R13+-0x1c], R16 ;  /* 0xffffe4100d007388 */ /* 0x0083e80000000800 */
[----:B----4-:R2:W-:Y:S04]  /*03b0*/  STS [R13+-0x18], R18 ;  /* 0xffffe8120d007388 */ /* 0x0105e80000000800 */
[----:B-----5:R3:W-:Y:S04]  /*03c0*/  STS [R13+-0x14], R20 ;  /* 0xffffec140d007388 */ /* 0x0207e80000000800 */
[----:B0-----:R-:W4:Y:S04]  /*03d0*/  LDG.E R14, desc[UR6][R8.64+0xc] ;  /* 0x00000c06080e7981 */ /* 0x001f28000c1e1900 */
[----:B-1----:R-:W5:Y:S04]  /*03e0*/  LDG.E R16, desc[UR6][R8.64+0x10] ;  /* 0x0000100608107981 */ /* 0x002f68000c1e1900 */
[----:B--2---:R-:W2:Y:S04]  /*03f0*/  LDG.E R18, desc[UR6][R8.64+0x14] ;  /* 0x0000140608127981 */ /* 0x004ea8000c1e1900 */
[----:B---3--:R0:W3:Y:S01]  /*0400*/  LDG.E R20, desc[UR6][R8.64+0x18] ;  /* 0x0000180608147981 */ /* 0x0080e2000c1e1900 */
[----:B------:R-:W-:-:S04]  /*0410*/  IADD3 R12, P2, PT, R12, -0x10, RZ ;  /* 0xfffffff00c0c7810 */ /* 0x000fc80007f5e0ff */
[----:B------:R-:W-:Y:S02]  /*0420*/  IADD3.X R10, PT, PT, R10, -0x1, RZ, P2, !PT ;  /* 0xffffffff0a0a7810 */ /* 0x000fe400017fe4ff */
[----:B------:R-:W-:-:S04]  /*0430*/  ISETP.NE.U32.AND P2, PT, R12, RZ, PT ;  /* 0x000000ff0c00720c */ /* 0x000fc80003f45070 */
[----:B------:R-:W-:Y:S02]  /*0440*/  ISETP.NE.AND.EX P2, PT, R10, RZ, PT, P2 ;  /* 0x000000ff0a00720c */ /* 0x000fe40003f45320 */
[----:B0-----:R-:W-:Y:S01]  /*0450*/  IADD3 R8, P3, PT, R8, 0x40, RZ ;  /* 0x0000004008087810 */ /* 0x001fe20007f7e0ff */
[----:B------:R-:W-:Y:S04]  /*0460*/  STS [R13+-0x10], R22 ;  /* 0xfffff0160d007388 */ /* 0x000fe80000000800 */
[----:B------:R-:W-:Y:S01]  /*0470*/  STS [R13+-0xc], R24 ;  /* 0xfffff4180d007388 */ /* 0x000fe20000000800 */
[----:B------:R-:W-:-:S03]  /*0480*/  IMAD.X R9, RZ, RZ, R9, P3 ;  /* 0x000000ffff097224 */ /* 0x000fc600018e0609 */
[----:B------:R-:W-:Y:S04]  /*0490*/  STS [R13+-0x8], R26 ;  /* 0xfffff81a0d007388 */ /* 0x000fe80000000800 */
[----:B------:R-:W-:Y:S04]  /*04a0*/  STS [R13+-0x4], R28 ;  /* 0xfffffc1c0d007388 */ /* 0x000fe80000000800 */
[----:B------:R-:W-:Y:S04]  /*04b0*/  STS [R13], R15 ;  /* 0x0000000f0d007388 */ /* 0x000fe80000000800 */
[----:B------:R-:W-:Y:S04]  /*04c0*/  STS [R13+0x4], R17 ;  /* 0x000004110d007388 */ /* 0x000fe80000000800 */
[----:B------:R-:W-:Y:S04]  /*04d0*/  STS [R13+0x8], R19 ;  /* 0x000008130d007388 */ /* 0x000fe80000000800 */
[----:B------:R-:W-:Y:S04]  /*04e0*/  STS [R13+0x1c], R23 ;  /* 0x00001c170d007388 */ /* 0x000fe80000000800 */
[----:B----4-:R-:W-:Y:S04]  /*04f0*/  STS [R13+0xc], R14 ;  /* 0x00000c0e0d007388 */ /* 0x010fe80000000800 */
[----:B-----5:R-:W-:Y:S04]  /*0500*/  STS [R13+0x10], R16 ;  /* 0x000010100d007388 */ /* 0x020fe80000000800 */
[----:B--2---:R-:W-:Y:S04]  /*0510*/  STS [R13+0x14], R18 ;  /* 0x000014120d007388 */ /* 0x004fe80000000800 */
[----:B---3--:R0:W-:Y:S02]  /*0520*/  STS [R13+0x18], R20 ;  /* 0x000018140d007388 */ /* 0x0081e40000000800 */
[----:B0-----:R-:W-:Y:S01]  /*0530*/  VIADD R13, R13, 0x40 ;  /* 0x000000400d0d7836 */ /* 0x001fe20000000000 */
[----:B------:R-:W-:Y:S06]  /*0540*/  @P2 BRA `(.L_x_2) ;  /* 0xfffffffc00602947 */ /* 0x000fec000383ffff */
.L_x_1:
[----:B------:R-:W-:Y:S05]  /*0550*/  @!P1 BRA `(.L_x_0) ;  /* 0x0000000400509947 */ /* 0x000fea0003800000 */
[----:B------:R-:W-:Y:S02]  /*0560*/  ISETP.GE.U32.AND P2, PT, R21, 0x8, PT ;  /* 0x000000081500780c */ /* 0x000fe40003f46070 */
[----:B------:R-:W-:Y:S02]  /*0570*/  LOP3.LUT R15, R2, 0x7, RZ, 0xc0, !PT ;  /* 0x00000007020f7812 */ /* 0x000fe400078ec0ff */
[----:B------:R-:W-:Y:S02]  /*0580*/  ISETP.GE.U32.AND.EX P2, PT, RZ, RZ, PT, P2 ;  /* 0x000000ffff00720c */ /* 0x000fe40003f46120 */
[----:B------:R-:W-:-:S04]  /*0590*/  ISETP.NE.U32.AND P1, PT, R15, RZ, PT ;  /* 0x000000ff0f00720c */ /* 0x000fc80003f25070 */
[----:B------:R-:W-:-:S07]  /*05a0*/  ISETP.NE.AND.EX P1, PT, RZ, RZ, PT, P1 ;  /* 0x000000ffff00720c */ /* 0x000fce0003f25310 */
[----:B------:R-:W-:Y:S06]  /*05b0*/  @!P2 BRA `(.L_x_3) ;  /* 0x000000000070a947 */ /* 0x000fec0003800000 */
[----:B------:R-:W0:Y:S01]  /*05c0*/  LDCU.64 UR4, c[0x0][0x380] ;  /* 0x00007000ff0477ac */ /* 0x000e220008000a00 */
[----:B------:R-:W-:-:S05]  /*05d0*/  IADD3 R9, P2, PT, R11, R4, RZ ;  /* 0x000000040b097210 */ /* 0x000fca0007f5e0ff */
[----:B------:R-:W-:Y:S01]  /*05e0*/  IMAD.X R10, R6, 0x1, R7, P2 ;  /* 0x00000001060a7824 */ /* 0x000fe200010e0607 */
[----:B0-----:R-:W-:-:S04]  /*05f0*/  LEA R8, P2, R9, UR4, 0x2 ;  /* 0x0000000409087c11 */ /* 0x001fc8000f8410ff */
[----:B------:R-:W-:-:S05]  /*0600*/  LEA.HI.X R9, R9, UR5, R10, 0x2, P2 ;  /* 0x0000000509097c11 */ /* 0x000fca00090f140a */
[----:B------:R-:W2:Y:S04]  /*0610*/  LDG.E R10, desc[UR6][R8.64] ;  /* 0x00000006080a7981 */ /* 0x000ea8000c1e1900 */
[----:B------:R-:W3:Y:S04]  /*0620*/  LDG.E R14, desc[UR6][R8.64+0x4] ;  /* 0x00000406080e7981 */ /* 0x000ee8000c1e1900 */
[----:B------:R-:W4:Y:S04]  /*0630*/  LDG.E R16, desc[UR6][R8.64+0x8] ;  /* 0x0000080608107981 */ /* 0x000f28000c1e1900 */
[----:B------:R-:W5:Y:S04]  /*0640*/  LDG.E R18, desc[UR6][R8.64+0xc] ;  /* 0x00000c0608127981 */ /* 0x000f68000c1e1900 */
[----:B------:R-:W5:Y:S04]  /*0650*/  LDG.E R20, desc[UR6][R8.64+0x10] ;  /* 0x0000100608147981 */ /* 0x000f68000c1e1900 */
[----:B------:R-:W5:Y:S04]  /*0660*/  LDG.E R22, desc[UR6][R8.64+0x14] ;  /* 0x0000140608167981 */ /* 0x000f68000c1e1900 */
[----:B------:R-:W5:Y:S04]  /*0670*/  LDG.E R24, desc[UR6][R8.64+0x18] ;  /* 0x0000180608187981 */ /* 0x000f68000c1e1900 */
[----:B------:R-:W5:Y:S01]  /*0680*/  LDG.E R26, desc[UR6][R8.64+0x1c] ;  /* 0x00001c06081a7981 */ /* 0x000f62000c1e1900 */
[----:B------:R-:W0:Y:S01]  /*0690*/  S2UR UR5, SR_CgaCtaId ;  /* 0x00000000000579c3 */ /* 0x000e220000008800 */
[----:B------:R-:W-:Y:S01]  /*06a0*/  UMOV UR4, 0x400 ;  /* 0x0000040000047882 */ /* 0x000fe20000000000 */
[----:B------:R-:W-:Y:S01]  /*06b0*/  IMAD.IADD R12, R0, 0x1, R11 ;  /* 0x00000001000c7824 */ /* 0x000fe200078e020b */
[----:B------:R-:W-:-:S05]  /*06c0*/  IADD3 R11, P2, PT, R11, 0x8, RZ ;  /* 0x000000080b0b7810 */ /* 0x000fca0007f5e0ff */
[----:B------:R-:W-:Y:S01]  /*06d0*/  IMAD.X R6, RZ, RZ, R6, P2 ;  /* 0x000000ffff067224 */ /* 0x000fe200010e0606 */
[----:B0-----:R-:W-:-:S06]  /*06e0*/  ULEA UR4, UR5, UR4, 0x18 ;  /* 0x0000000405047291 */ /* 0x001fcc000f8ec0ff */
[----:B------:R-:W-:-:S05]  /*06f0*/  LEA R13, R12, UR4, 0x2 ;  /* 0x000000040c0d7c11 */ /* 0x000fca000f8e10ff */
[----:B--2---:R0:W-:Y:S04]  /*0700*/  STS [R13], R10 ;  /* 0x0000000a0d007388 */ /* 0x0041e80000000800 */
[----:B---3--:R0:W-:Y:S04]  /*0710*/  STS [R13+0x4], R14 ;  /* 0x0000040e0d007388 */ /* 0x0081e80000000800 */
[----:B----4-:R0:W-:Y:S04]  /*0720*/  STS [R13+0x8], R16 ;  /* 0x000008100d007388 */ /* 0x0101e80000000800 */
[----:B-----5:R0:W-:Y:S04]  /*0730*/  STS [R13+0xc], R18 ;  /* 0x00000c120d007388 */ /* 0x0201e80000000800 */
[----:B------:R0:W-:Y:S04]  /*0740*/  STS [R13+0x10], R20 ;  /* 0x000010140d007388 */ /* 0x0001e80000000800 */
[----:B------:R0:W-:Y:S04]  /*0750*/  STS [R13+0x14], R22 ;  /* 0x000014160d007388 */ /* 0x0001e80000000800 */
[----:B------:R0:W-:Y:S04]  /*0760*/  STS [R13+0x18], R24 ;  /* 0x000018180d007388 */ /* 0x0001e80000000800 */
[----:B------:R0:W-:Y:S02]  /*0770*/  STS [R13+0x1c], R26 ;  /* 0x00001c1a0d007388 */ /* 0x0001e40000000800 */
.L_x_3:
[----:B------:R-:W-:Y:S05]  /*0780*/  @!P1 BRA `(.L_x_0) ;  /* 0x0000000000c49947 */ /* 0x000fea0003800000 */
[----:B------:R-:W-:Y:S01]  /*0790*/  ISETP.GE.U32.AND P2, PT, R15, 0x4, PT ;  /* 0x000000040f00780c */ /* 0x000fe20003f46070 */
[----:B0-----:R-:W-:Y:S01]  /*07a0*/  IMAD.MOV.U32 R14, RZ, RZ, RZ ;  /* 0x000000ffff0e7224 */ /* 0x001fe200078e00ff */
[----:B------:R-:W-:Y:S02]  /*07b0*/  LOP3.LUT R8, R2, 0x3, RZ, 0xc0, !PT ;  /* 0x0000000302087812 */ /* 0x000fe400078ec0ff */
[----:B------:R-:W-:Y:S02]  /*07c0*/  ISETP.GE.U32.AND.EX P2, PT, RZ, RZ, PT, P2 ;  /* 0x000000ffff00720c */ /* 0x000fe40003f46120 */
[----:B------:R-:W-:-:S04]  /*07d0*/  ISETP.NE.U32.AND P1, PT, R8, RZ, PT ;  /* 0x000000ff0800720c */ /* 0x000fc80003f25070 */
[----:B------:R-:W-:-:S07]  /*07e0*/  ISETP.NE.AND.EX P1, PT, R14, RZ, PT, P1 ;  /* 0x000000ff0e00720c */ /* 0x000fce0003f25310 */
        /* <DEDUP_REMOVED lines=20> */
[----:B-----5:R0:W-:Y:S02]  /*0930*/  STS [R10+0xc], R19 ;  /* 0x00000c130a007388 */ /* 0x0201e40000000800 */
.L_x_4:
[----:B------:R-:W-:Y:S05]  /*0940*/  @!P1 BRA `(.L_x_0) ;  /* 0x0000000000549947 */ /* 0x000fea0003800000 */
[----:B------:R-:W1:Y:S01]  /*0950*/  S2UR UR5, SR_CgaCtaId ;  /* 0x00000000000579c3 */ /* 0x000e620000008800 */
[----:B------:R-:W0:Y:S01]  /*0960*/  LDCU.64 UR8, c[0x0][0x380] ;  /* 0x00007000ff0877ac */ /* 0x000e220008000a00 */
[----:B------:R-:W-:Y:S01]  /*0970*/  IADD3 R13, P1, PT, R11, R4, RZ ;  /* 0x000000040b0d7210 */ /* 0x000fe20007f3e0ff */
[----:B------:R-:W-:Y:S01]  /*0980*/  IMAD.IADD R11, R0, 0x1, R11 ;  /* 0x00000001000b7824 */ /* 0x000fe200078e020b */
[----:B------:R-:W-:-:S03]  /*0990*/  UMOV UR4, 0x400 ;  /* 0x0000040000047882 */ /* 0x000fc60000000000 */
[----:B------:R-:W-:Y:S01]  /*09a0*/  IMAD.X R6, R6, 0x1, R7, P1 ;  /* 0x0000000106067824 */ /* 0x000fe200008e0607 */
[----:B0-----:R-:W-:-:S04]  /*09b0*/  LEA R10, P2, R13, UR8, 0x2 ;  /* 0x000000080d0a7c11 */ /* 0x001fc8000f8410ff */
[----:B------:R-:W-:Y:S01]  /*09c0*/  LEA.HI.X R13, R13, UR9, R6, 0x2, P2 ;  /* 0x000000090d0d7c11 */ /* 0x000fe200090f1406 */
[----:B-1----:R-:W-:-:S06]  /*09d0*/  ULEA UR4, UR5, UR4, 0x18 ;  /* 0x0000000405047291 */ /* 0x002fcc000f8ec0ff */
[----:B------:R-:W-:-:S07]  /*09e0*/  LEA R6, R11, UR4, 0x2 ;  /* 0x000000040b067c11 */ /* 0x000fce000f8e10ff */
.L_x_5:
[----:B------:R-:W-:-:S05]  /*09f0*/  IMAD.MOV.U32 R11, RZ, RZ, R13 ;  /* 0x000000ffff0b7224 */ /* 0x000fca00078e000d */
[----:B------:R0:W2:Y:S01]  /*0a00*/  LDG.E R9, desc[UR6][R10.64] ;  /* 0x000000060a097981 */ /* 0x0000a2000c1e1900 */
[----:B------:R-:W-:-:S04]  /*0a10*/  IADD3 R8, P1, PT, R8, -0x1, RZ ;  /* 0xffffffff08087810 */ /* 0x000fc80007f3e0ff */
[----:B------:R-:W-:Y:S02]  /*0a20*/  IADD3.X R14, PT, PT, R14, -0x1, RZ, P1, !PT ;  /* 0xffffffff0e0e7810 */ /* 0x000fe40000ffe4ff */
[----:B------:R-:W-:Y:S02]  /*0a30*/  ISETP.NE.U32.AND P1, PT, R8, RZ, PT ;  /* 0x000000ff0800720c */ /* 0x000fe40003f25070 */
[----:B0-----:R-:W-:Y:S02]  /*0a40*/  IADD3 R10, P2, PT, R10, 0x4, RZ ;  /* 0x000000040a0a7810 */ /* 0x001fe40007f5e0ff */
[----:B------:R-:W-:-:S03]  /*0a50*/  ISETP.NE.AND.EX P1, PT, R14, RZ, PT, P1 ;  /* 0x000000ff0e00720c */ /* 0x000fc60003f25310 */
[----:B------:R-:W-:Y:S01]  /*0a60*/  IMAD.X R13, RZ, RZ, R13, P2 ;  /* 0x000000ffff0d7224 */ /* 0x000fe200010e060d */
[----:B--2---:R0:W-:Y:S02]  /*0a70*/  STS [R6], R9 ;  /* 0x0000000906007388 */ /* 0x0041e40000000800 */
[----:B0-----:R-:W-:-:S07]  /*0a80*/  VIADD R6, R6, 0x4 ;  /* 0x0000000406067836 */ /* 0x001fce0000000000 */
[----:B------:R-:W-:Y:S05]  /*0a90*/  @P1 BRA `(.L_x_5) ;  /* 0xfffffffc00d41947 */ /* 0x000fea000383ffff */
.L_x_0:
[----:B------:R-:W-:Y:S06]  /*0aa0*/  BAR.SYNC.DEFER_BLOCKING 0x0 ;  /* 0x0000000000007b1d */ /* 0x000fec0000010000 */
[----:B------:R-:W-:Y:S05]  /*0ab0*/  @!P0 BRA `(.L_x_6) ;  /* 0x00000004008c8947 */ /* 0x000fea0003800000 */
[C---:B------:R-:W-:Y:S01]  /*0ac0*/  ISETP.GE.U32.AND P2, PT, R2.reuse, 0x8, PT ;  /* 0x000000080200780c */ /* 0x040fe20003f46070 */
[----:B0-----:R-:W-:Y:S01]  /*0ad0*/  IMAD.MOV.U32 R9, RZ, RZ, RZ ;  /* 0x000000ffff097224 */ /* 0x001fe200078e00ff */
[----:B------:R-:W-:Y:S02]  /*0ae0*/  LOP3.LUT R27, R2, 0x7, RZ, 0xc0, !PT ;  /* 0x00000007021b7812 */ /* 0x000fe400078ec0ff */
[----:B------:R-:W-:Y:S02]  /*0af0*/  ISETP.GE.U32.AND.EX P2, PT, R3, RZ, PT, P2 ;  /* 0x000000ff0300720c */ /* 0x000fe40003f46120 */
[----:B------:R-:W-:-:S04]  /*0b00*/  ISETP.NE.U32.AND P1, PT, R27, RZ, PT ;  /* 0x000000ff1b00720c */ /* 0x000fc80003f25070 */
[----:B------:R-:W-:-:S07]  /*0b10*/  ISETP.NE.AND.EX P1, PT, RZ, RZ, PT, P1 ;  /* 0x000000ffff00720c */ /* 0x000fce0003f25310 */
[----:B------:R-:W-:Y:S06]  /*0b20*/  @!P2 BRA `(.L_x_7) ;  /* 0x00000000009ca947 */ /* 0x000fec0003800000 */
[----:B------:R-:W0:Y:S01]  /*0b30*/  S2UR UR5, SR_CgaCtaId ;  /* 0x00000000000579c3 */ /* 0x000e220000008800 */
[----:B------:R-:W1:Y:S01]  /*0b40*/  LDCU UR8, c[0x0][0x39c] ;  /* 0x00007380ff0877ac */ /* 0x000e620008000800 */
[----:B------:R-:W-:Y:S01]  /*0b50*/  LOP3.LUT R9, R2, 0xfffffff8, RZ, 0xc0, !PT ;  /* 0xfffffff802097812 */ /* 0x000fe200078ec0ff */
[----:B------:R-:W-:-:S04]  /*0b60*/  UMOV UR4, 0x400 ;  /* 0x0000040000047882 */ /* 0x000fc80000000000 */
[----:B------:R-:W-:Y:S02]  /*0b70*/  IMAD.MOV.U32 R24, RZ, RZ, R9 ;  /* 0x000000ffff187224 */ /* 0x000fe400078e0009 */
[----:B-1----:R-:W-:Y:S01]  /*0b80*/  IMAD.U32 R26, RZ, RZ, UR8 ;  /* 0x00000008ff1a7e24 */ /* 0x002fe2000f8e00ff */
[----:B0-----:R-:W-:-:S06]  /*0b90*/  ULEA UR4, UR5, UR4, 0x18 ;  /* 0x0000000405047291 */ /* 0x001fcc000f8ec0ff */
[----:B------:R-:W-:-:S05]  /*0ba0*/  LEA R6, R0, UR4, 0x2 ;  /* 0x0000000400067c11 */ /* 0x000fca000f8e10ff */
[----:B------:R-:W-:-:S07]  /*0bb0*/  VIADD R6, R6, 0x10 ;  /* 0x0000001006067836 */ /* 0x000fce0000000000 */
.L_x_8:
[----:B------:R-:W0:Y:S01]  /*0bc0*/  LDS R8, [R6+-0x10] ;  /* 0xfffff00006087984 */ /* 0x000e220000000800 */
[----:B------:R-:W-:-:S03]  /*0bd0*/  IADD3 R24, P2, PT, R24, -0x8, RZ ;  /* 0xfffffff818187810 */ /* 0x000fc60007f5e0ff */
[----:B------:R-:W1:Y:S01]  /*0be0*/  LDS R10, [R6+-0xc] ;  /* 0xfffff400060a7984 */ /* 0x000e620000000800 */
[----:B------:R-:W-:Y:S02]  /*0bf0*/  IADD3.X R26, PT, PT, R26, -0x1, RZ, P2, !PT ;  /* 0xffffffff1a1a7810 */ /* 0x000fe400017fe4ff */
[----:B------:R-:W-:Y:S01]  /*0c00*/  ISETP.NE.U32.AND P2, PT, R24, RZ, PT ;  /* 0x000000ff1800720c */ /* 0x000fe20003f45070 */
[----:B------:R-:W2:Y:S03]  /*0c10*/  LDS R12, [R6+-0x8] ;  /* 0xfffff800060c7984 */ /* 0x000ea60000000800 */
[----:B------:R-:W-:Y:S01]  /*0c20*/  ISETP.NE.AND.EX P2, PT, R26, RZ, PT, P2 ;  /* 0x000000ff1a00720c */ /* 0x000fe20003f45320 */
[----:B------:R-:W3:Y:S04]  /*0c30*/  LDS R14, [R6+-0x4] ;  /* 0xfffffc00060e7984 */ /* 0x000ee80000000800 */
[----:B------:R-:W4:Y:S04]  /*0c40*/  LDS R16, [R6] ;  /* 0x0000000006107984 */ /* 0x000f280000000800 */
[----:B------:R-:W5:Y:S04]  /*0c50*/  LDS R18, [R6+0x4] ;  /* 0x0000040006127984 */ /* 0x000f680000000800 */
[----:B------:R-:W5:Y:S04]  /*0c60*/  LDS R20, [R6+0x8] ;  /* 0x0000080006147984 */ /* 0x000f680000000800 */
[----:B------:R-:W5:Y:S01]  /*0c70*/  LDS R22, [R6+0xc] ;  /* 0x00000c0006167984 */ /* 0x000f620000000800 */
[----:B0-----:R-:W-:-:S02]  /*0c80*/  VIADD R11, R8, 0x1 ;  /* 0x00000001080b7836 */ /* 0x001fc40000000000 */
[----:B-1----:R-:W-:-:S03]  /*0c90*/  VIADD R13, R10, 0x1 ;  /* 0x000000010a0d7836 */ /* 0x002fc60000000000 */
[----:B------:R-:W-:Y:S01]  /*0ca0*/  STS [R6+-0x10], R11 ;  /* 0xfffff00b06007388 */ /* 0x000fe20000000800 */
[----:B--2---:R-:W-:-:S03]  /*0cb0*/  VIADD R15, R12, 0x1 ;  /* 0x000000010c0f7836 */ /* 0x004fc60000000000 */
[----:B------:R-:W-:Y:S01]  /*0cc0*/  STS [R6+-0xc], R13 ;  /* 0xfffff40d06007388 */ /* 0x000fe20000000800 */
[----:B---3--:R-:W-:-:S03]  /*0cd0*/  VIADD R17, R14, 0x1 ;  /* 0x000000010e117836 */ /* 0x008fc60000000000 */
[----:B------:R-:W-:Y:S01]  /*0ce0*/  STS [R6+-0x8], R15 ;  /* 0xfffff80f06007388 */ /* 0x000fe20000000800 */
[----:B----4-:R-:W-:-:S03]  /*0cf0*/  VIADD R19, R16, 0x1 ;  /* 0x0000000110137836 */ /* 0x010fc60000000000 */
[----:B------:R-:W-:Y:S01]  /*0d00*/  STS [R6+-0x4], R17 ;  /* 0xfffffc1106007388 */ /* 0x000fe20000000800 */
[----:B-----5:R-:W-:-:S03]  /*0d10*/  VIADD R21, R18, 0x1 ;  /* 0x0000000112157836 */ /* 0x020fc60000000000 */
[----:B------:R-:W-:Y:S01]  /*0d20*/  STS [R6], R19 ;  /* 0x0000001306007388 */ /* 0x000fe20000000800 */
[----:B------:R-:W-:-:S03]  /*0d30*/  VIADD R23, R20, 0x1 ;  /* 0x0000000114177836 */ /* 0x000fc60000000000 */
[----:B------:R-:W-:Y:S01]  /*0d40*/  STS [R6+0x4], R21 ;  /* 0x0000041506007388 */ /* 0x000fe20000000800 */
[----:B------:R-:W-:-:S03]  /*0d50*/  VIADD R25, R22, 0x1 ;  /* 0x0000000116197836 */ /* 0x000fc60000000000 */
[----:B------:R-:W-:Y:S04]  /*0d60*/  STS [R6+0x8], R23 ;  /* 0x0000081706007388 */ /* 0x000fe80000000800 */
[----:B------:R0:W-:Y:S02]  /*0d70*/  STS [R6+0xc], R25 ;  /* 0x00000c1906007388 */ /* 0x0001e40000000800 */
[----:B0-----:R-:W-:Y:S01]  /*0d80*/  VIADD R6, R6, 0x20 ;  /* 0x0000002006067836 */ /* 0x001fe20000000000 */
[----:B------:R-:W-:Y:S06]  /*0d90*/  @P2 BRA `(.L_x_8) ;  /* 0xfffffffc00882947 */ /* 0x000fec000383ffff */
.L_x_7:
[----:B------:R-:W-:Y:S05]  /*0da0*/  @!P1 BRA `(.L_x_6) ;  /* 0x0000000000d09947 */ /* 0x000fea0003800000 */
[----:B------:R-:W-:Y:S02]  /*0db0*/  ISETP.GE.U32.AND P2, PT, R27, 0x4, PT ;  /* 0x000000041b00780c */ /* 0x000fe40003f46070 */
[----:B------:R-:W-:Y:S02]  /*0dc0*/  LOP3.LUT R16, R2, 0x3, RZ, 0xc0, !PT ;  /* 0x0000000302107812 */ /* 0x000fe400078ec0ff */
[----:B------:R-:W-:Y:S02]  /*0dd0*/  ISETP.GE.U32.AND.EX P2, PT, RZ, RZ, PT, P2 ;  /* 0x000000ffff00720c */ /* 0x000fe40003f46120 */
[----:B------:R-:W-:-:S04]  /*0de0*/  ISETP.NE.U32.AND P1, PT, R16, RZ, PT ;  /* 0x000000ff1000720c */ /* 0x000fc80003f25070 */
[----:B------:R-:W-:-:S07]  /*0df0*/  ISETP.NE.AND.EX P1, PT, RZ, RZ, PT, P1 ;  /* 0x000000ffff00720c */ /* 0x000fce0003f25310 */
[----:B------:R-:W-:Y:S06]  /*0e00*/  @!P2 BRA `(.L_x_9) ;  /* 0x000000000048a947 */ /* 0x000fec0003800000 */
[----:B------:R-:W0:Y:S01]  /*0e10*/  S2UR UR5, SR_CgaCtaId ;  /* 0x00000000000579c3 */ /* 0x000e220000008800 */
[----:B------:R-:W-:Y:S01]  /*0e20*/  UMOV UR4, 0x400 ;  /* 0x0000040000047882 */ /* 0x000fe20000000000 */
[----:B------:R-:W-:Y:S02]  /*0e30*/  IMAD.IADD R6, R0, 0x1, R9 ;  /* 0x0000000100067824 */ /* 0x000fe400078e0209 */
[----:B------:R-:W-:Y:S01]  /*0e40*/  VIADD R9, R9, 0x4 ;  /* 0x0000000409097836 */ /* 0x000fe20000000000 */
[----:B0-----:R-:W-:-:S06]  /*0e50*/  ULEA UR4, UR5, UR4, 0x18 ;  /* 0x0000000405047291 */ /* 0x001fcc000f8ec0ff */
[----:B------:R-:W-:-:S05]  /*0e60*/  LEA R6, R6, UR4, 0x2 ;  /* 0x0000000406067c11 */ /* 0x000fca000f8e10ff */
[----:B------:R-:W0:Y:S04]  /*0e70*/  LDS R8, [R6] ;  /* 0x0000000006087984 */ /* 0x000e280000000800 */
[----:B------:R-:W1:Y:S04]  /*0e80*/  LDS R10, [R6+0x4] ;  /* 0x00000400060a7984 */ /* 0x000e680000000800 */
[----:B------:R-:W2:Y:S04]  /*0e90*/  LDS R12, [R6+0x8] ;  /* 0x00000800060c7984 */ /* 0x000ea80000000800 */
[----:B------:R-:W3:Y:S01]  /*0ea0*/  LDS R14, [R6+0xc] ;  /* 0x00000c00060e7984 */ /* 0x000ee20000000800 */
[----:B0-----:R-:W-:-:S02]  /*0eb0*/  VIADD R11, R8, 0x1 ;  /* 0x00000001080b7836 */ /* 0x001fc40000000000 */
[----:B-1----:R-:W-:-:S03]  /*0ec0*/  VIADD R13, R10, 0x1 ;  /* 0x000000010a0d7836 */ /* 0x002fc60000000000 */
[----:B------:R0:W-:Y:S01]  /*0ed0*/  STS [R6], R11 ;  /* 0x0000000b06007388 */ /* 0x0001e20000000800 */
[----:B--2---:R-:W-:-:S03]  /*0ee0*/  VIADD R15, R12, 0x1 ;  /* 0x000000010c0f7836 */ /* 0x004fc60000000000 */
[----:B------:R0:W-:Y:S01]  /*0ef0*/  STS [R6+0x4], R13 ;  /* 0x0000040d06007388 */ /* 0x0001e20000000800 */
[----:B---3--:R-:W-:-:S03]  /*0f00*/  VIADD R17, R14, 0x1 ;  /* 0x000000010e117836 */ /* 0x008fc60000000000 */
[----:B------:R0:W-:Y:S04]  /*0f10*/  STS [R6+0x8], R15 ;  /* 0x0000080f06007388 */ /* 0x0001e80000000800 */
[----:B------:R0:W-:Y:S02]  /*0f20*/  STS [R6+0xc], R17 ;  /* 0x00000c1106007388 */ /* 0x0001e40000000800 */
.L_x_9:
[----:B------:R-:W-:Y:S05]  /*0f30*/  @!P1 BRA `(.L_x_6) ;  /* 0x00000000006c9947 */ /* 0x000fea0003800000 */
[----:B------:R-:W-:Y:S02]  /*0f40*/  ISETP.NE.U32.AND P1, PT, R16, 0x1, PT ;  /* 0x000000011000780c */ /* 0x000fe40003f25070 */
[----:B0-----:R-:W-:Y:S02]  /*0f50*/  LOP3.LUT R6, R2, 0x1, RZ, 0xc0, !PT ;  /* 0x0000000102067812 */ /* 0x001fe400078ec0ff */
[----:B------:R-:W-:Y:S02]  /*0f60*/  ISETP.NE.AND.EX P1, PT, RZ, RZ, PT, P1 ;  /* 0x000000ffff00720c */ /* 0x000fe40003f25310 */
[----:B------:R-:W-:-:S04]  /*0f70*/  ISETP.NE.U32.AND P2, PT, R6, 0x1, PT ;  /* 0x000000010600780c */ /* 0x000fc80003f45070 */
[----:B------:R-:W-:-:S07]  /*0f80*/  ISETP.NE.U32.AND.EX P2, PT, RZ, RZ, PT, P2 ;  /* 0x000000ffff00720c */ /* 0x000fce0003f45120 */
        /* <DEDUP_REMOVED lines=8> */
[----:B------:R-:W1:Y:S01]  /*1010*/  LDS R8, [R11+0x4] ;  /* 0x000004000b087984 */ /* 0x000e620000000800 */
[----:B0-----:R-:W-:Y:S02]  /*1020*/  VIADD R6, R6, 0x1 ;  /* 0x0000000106067836 */ /* 0x001fe40000000000 */
[----:B-1----:R-:W-:-:S03]  /*1030*/  VIADD R8, R8, 0x1 ;  /* 0x0000000108087836 */ /* 0x002fc60000000000 */
[----:B------:R0:W-:Y:S04]  /*1040*/  STS [R11], R6 ;  /* 0x000000060b007388 */ /* 0x0001e80000000800 */
[----:B------:R0:W-:Y:S02]  /*1050*/  STS [R11+0x4], R8 ;  /* 0x000004080b007388 */ /* 0x0001e40000000800 */
.L_x_10:
[----:B------:R-:W-:Y:S05]  /*1060*/  @P2 BRA `(.L_x_6) ;  /* 0x0000000000202947 */ /* 0x000fea0003800000 */
[----:B------:R-:W1:Y:S01]  /*1070*/  S2UR UR5, SR_CgaCtaId ;  /* 0x00000000000579c3 */ /* 0x000e620000008800 */
[----:B------:R-:W-:Y:S01]  /*1080*/  UMOV UR4, 0x400 ;  /* 0x0000040000047882 */ /* 0x000fe20000000000 */
[----:B------:R-:W-:Y:S01]  /*1090*/  IMAD.IADD R9, R0, 0x1, R9 ;  /* 0x0000000100097824 */ /* 0x000fe200078e0209 */
[----:B-1----:R-:W-:-:S06]  /*10a0*/  ULEA UR4, UR5, UR4, 0x18 ;  /* 0x0000000405047291 */ /* 0x002fcc000f8ec0ff */
[----:B------:R-:W-:-:S05]  /*10b0*/  LEA R9, R9, UR4, 0x2 ;  /* 0x0000000409097c11 */ /* 0x000fca000f8e10ff */
[----:B0-----:R-:W0:Y:S02]  /*10c0*/  LDS R6, [R9] ;  /* 0x0000000009067984 */ /* 0x001e240000000800 */
[----:B0-----:R-:W-:-:S05]  /*10d0*/  VIADD R6, R6, 0x1 ;  /* 0x0000000106067836 */ /* 0x001fca0000000000 */
[----:B------:R1:W-:Y:S02]  /*10e0*/  STS [R9], R6 ;  /* 0x0000000609007388 */ /* 0x0003e40000000800 */
.L_x_6:
[----:B------:R-:W-:Y:S06]  /*10f0*/  BAR.SYNC.DEFER_BLOCKING 0x0 ;  /* 0x0000000000007b1d */ /* 0x000fec0000010000 */
[----:B------:R-:W-:Y:S05]  /*1100*/  @!P0 EXIT ;  /* 0x000000000000894d */ /* 0x000fea0003800000 */
[C---:B------:R-:W-:Y:S01]  /*1110*/  ISETP.GE.U32.AND P0, PT, R2.reuse, 0x8, PT ;  /* 0x000000080200780c */ /* 0x040fe20003f06070 */
[----:B01----:R-:W-:Y:S01]  /*1120*/  IMAD.MOV.U32 R6, RZ, RZ, RZ ;  /* 0x000000ffff067224 */ /* 0x003fe200078e00ff */
[----:B------:R-:W-:Y:S02]  /*1130*/  LOP3.LUT R18, R2, 0x7, RZ, 0xc0, !PT ;  /* 0x0000000702127812 */ /* 0x000fe400078ec0ff */
[----:B------:R-:W-:Y:S01]  /*1140*/  ISETP.GE.U32.AND.EX P1, PT, R3, RZ, PT, P0 ;  /* 0x000000ff0300720c */ /* 0x000fe20003f26100 */
[----:B------:R-:W-:Y:S01]  /*1150*/  IMAD.MOV.U32 R3, RZ, RZ, RZ ;  /* 0x000000ffff037224 */ /* 0x000fe200078e00ff */
        /* <DEDUP_REMOVED lines=17> */
.L_x_12:
[----:B0-----:R-:W0:Y:S01]  /*1270*/  LDS R11, [R10+-0x10] ;  /* 0xfffff0000a0b7984 */ /* 0x001e220000000800 */
[----:B------:R-:W-:Y:S01]  /*1280*/  IADD3 R12, P1, PT, R12, -0x8, RZ ;  /* 0xfffffff80c0c7810 */ /* 0x000fe20007f3e0ff */
[----:B------:R-:W-:Y:S02]  /*1290*/  IMAD.MOV.U32 R8, RZ, RZ, R16 ;  /* 0x000000ffff087224 */ /* 0x000fe400078e0010 */
[----:B------:R-:W1:Y:S01]  /*12a0*/  LDS R13, [R10+-0xc] ;  /* 0xfffff4000a0d7984 */ /* 0x000e620000000800 */
[----:B------:R-:W-:Y:S01]  /*12b0*/  IADD3.X R14, PT, PT, R14, -0x1, RZ, P1, !PT ;  /* 0xffffffff0e0e7810 */ /* 0x000fe20000ffe4ff */
[----:B------:R-:W-:Y:S01]  /*12c0*/  IMAD.MOV.U32 R9, RZ, RZ, R27 ;  /* 0x000000ffff097224 */ /* 0x000fe200078e001b */
[----:B------:R-:W-:Y:S01]  /*12d0*/  ISETP.NE.U32.AND P1, PT, R12, RZ, PT ;  /* 0x000000ff0c00720c */ /* 0x000fe20003f25070 */
[----:B------:R-:W2:Y:S01]  /*12e0*/  LDS R15, [R10+-0x8] ;  /* 0xfffff8000a0f7984 */ /* 0x000ea20000000800 */
[----:B------:R-:W-:Y:S02]  /*12f0*/  IADD3 R16, P2, PT, R8, 0x20, RZ ;  /* 0x0000002008107810 */ /* 0x000fe40007f5e0ff */
[----:B------:R-:W-:Y:S01]  /*1300*/  ISETP.NE.AND.EX P1, PT, R14, RZ, PT, P1 ;  /* 0x000000ff0e00720c */ /* 0x000fe20003f25310 */
[----:B------:R-:W3:Y:S02]  /*1310*/  LDS R17, [R10+-0x4] ;  /* 0xfffffc000a117984 */ /* 0x000ee40000000800 */
[----:B------:R-:W-:-:S02]  /*1320*/  IMAD.X R27, RZ, RZ, R9, P2 ;  /* 0x000000ffff1b7224 */ /* 0x000fc400010e0609 */
[----:B------:R-:W4:Y:S04]  /*1330*/  LDS R19, [R10] ;  /* 0x000000000a137984 */ /* 0x000f280000000800 */
[----:B------:R-:W5:Y:S04]  /*1340*/  LDS R21, [R10+0x4] ;  /* 0x000004000a157984 */ /* 0x000f680000000800 */
[----:B------:R-:W5:Y:S04]  /*1350*/  LDS R23, [R10+0x8] ;  /* 0x000008000a177984 */ /* 0x000f680000000800 */
[----:B------:R0:W5:Y:S02]  /*1360*/  LDS R25, [R10+0xc] ;  /* 0x00000c000a197984 */ /* 0x0001640000000800 */
[----:B0-----:R-:W-:-:S02]  /*1370*/  VIADD R10, R10, 0x20 ;  /* 0x000000200a0a7836 */ /* 0x001fc40000000000 */
[----:B------:R0:W-:Y:S04]  /*1380*/  STG.E desc[UR6][R8.64+-0x10], R11 ;  /* 0xfffff00b08007986 */ /* 0x0001e8000c101906 */
[----:B-1----:R0:W-:Y:S04]  /*1390*/  STG.E desc[UR6][R8.64+-0xc], R13 ;  /* 0xfffff40d08007986 */ /* 0x0021e8000c101906 */
[----:B--2---:R0:W-:Y:S04]  /*13a0*/  STG.E desc[UR6][R8.64+-0x8], R15 ;  /* 0xfffff80f08007986 */ /* 0x0041e8000c101906 */
[----:B---3--:R0:W-:Y:S04]  /*13b0*/  STG.E desc[UR6][R8.64+-0x4], R17 ;  /* 0xfffffc1108007986 */ /* 0x0081e8000c101906 */
[----:B----4-:R0:W-:Y:S04]  /*13c0*/  STG.E desc[UR6][R8.64], R19 ;  /* 0x0000001308007986 */ /* 0x0101e8000c101906 */
[----:B-----5:R0:W-:Y:S04]  /*13d0*/  STG.E desc[UR6][R8.64+0x4], R21 ;  /* 0x0000041508007986 */ /* 0x0201e8000c101906 */
[----:B------:R0:W-:Y:S04]  /*13e0*/  STG.E desc[UR6][R8.64+0x8], R23 ;  /* 0x0000081708007986 */ /* 0x0001e8000c101906 */
[----:B------:R0:W-:Y:S01]  /*13f0*/  STG.E desc[UR6][R8.64+0xc], R25 ;  /* 0x00000c1908007986 */ /* 0x0001e2000c101906 */
[----:B------:R-:W-:Y:S05]  /*1400*/  @P1 BRA `(.L_x_12) ;  /* 0xfffffffc00981947 */ /* 0x000fea000383ffff */
.L_x_11:
[----:B------:R-:W-:Y:S05]  /*1410*/  @!P0 EXIT ;  /* 0x000000000000894d */ /* 0x000fea0003800000 */
[----:B------:R-:W-:Y:S02]  /*1420*/  ISETP.GE.U32.AND P0, PT, R18, 0x4, PT ;  /* 0x000000041200780c */ /* 0x000fe40003f06070 */
[----:B------:R-:W-:Y:S02]  /*1430*/  LOP3.LUT R14, R2, 0x3, RZ, 0xc0, !PT ;  /* 0x00000003020e7812 */ /* 0x000fe400078ec0ff */
[----:B------:R-:W-:Y:S02]  /*1440*/  ISETP.GE.U32.AND.EX P1, PT, RZ, RZ, PT, P0 ;  /* 0x000000ffff00720c */ /* 0x000fe40003f26100 */
[----:B------:R-:W-:-:S04]  /*1450*/  ISETP.NE.U32.AND P2, PT, R14, RZ, PT ;  /* 0x000000ff0e00720c */ /* 0x000fc80003f45070 */
[----:B------:R-:W-:-:S07]  /*1460*/  ISETP.NE.AND.EX P0, PT, RZ, RZ, PT, P2 ;  /* 0x000000ffff00720c */ /* 0x000fce0003f05320 */
[----:B------:R-:W-:Y:S06]  /*1470*/  @!P1 BRA `(.L_x_13) ;  /* 0x0000000000509947 */ /* 0x000fec0003800000 */
[----:B------:R-:W1:Y:S01]  /*1480*/  S2UR UR5, SR_CgaCtaId ;  /* 0x00000000000579c3 */ /* 0x000e620000008800 */
[----:B------:R-:W-:Y:S01]  /*1490*/  UMOV UR4, 0x400 ;  /* 0x0000040000047882 */ /* 0x000fe20000000000 */
[----:B0-----:R-:W-:Y:S01]  /*14a0*/  IMAD.IADD R8, R0, 0x1, R3 ;  /* 0x0000000100087824 */ /* 0x001fe200078e0203 */
[----:B------:R-:W-:-:S05]  /*14b0*/  IADD3 R9, P1, PT, R3, R4, RZ ;  /* 0x0000000403097210 */ /* 0x000fca0007f3e0ff */
[----:B------:R-:W-:Y:S01]  /*14c0*/  IMAD.X R12, R6, 0x1, R7, P1 ;  /* 0x00000001060c7824 */ /* 0x000fe200008e0607 */
[----:B-1----:R-:W-:-:S06]  /*14d0*/  ULEA UR4, UR5, UR4, 0x18 ;  /* 0x0000000405047291 */ /* 0x002fcc000f8ec0ff */
[----:B------:R-:W-:-:S05]  /*14e0*/  LEA R10, R8, UR4, 0x2 ;  /* 0x00000004080a7c11 */ /* 0x000fca000f8e10ff */
[----:B------:R-:W0:Y:S01]  /*14f0*/  LDS R11, [R10] ;  /* 0x000000000a0b7984 */ /* 0x000e220000000800 */
[----:B------:R-:W1:Y:S03]  /*1500*/  LDCU.64 UR4, c[0x0][0x380] ;  /* 0x00007000ff0477ac */ /* 0x000e660008000a00 */
[----:B------:R-:W2:Y:S04]  /*1510*/  LDS R13, [R10+0x4] ;  /* 0x000004000a0d7984 */ /* 0x000ea80000000800 */
[----:B------:R-:W3:Y:S04]  /*1520*/  LDS R15, [R10+0x8] ;  /* 0x000008000a0f7984 */ /* 0x000ee80000000800 */
[----:B------:R-:W4:Y:S01]  /*1530*/  LDS R17, [R10+0xc] ;  /* 0x00000c000a117984 */ /* 0x000f220000000800 */
[----:B-1----:R-:W-:-:S04]  /*1540*/  LEA R8, P1, R9, UR4, 0x2 ;  /* 0x0000000409087c11 */ /* 0x002fc8000f8210ff */
[----:B------:R-:W-:Y:S02]  /*1550*/  LEA.HI.X R9, R9, UR5, R12, 0x2, P1 ;  /* 0x0000000509097c11 */ /* 0x000fe400088f140c */
[----:B------:R-:W-:-:S05]  /*1560*/  IADD3 R3, P1, PT, R3, 0x4, RZ ;  /* 0x0000000403037810 */ /* 0x000fca0007f3e0ff */
[----:B------:R-:W-:Y:S01]  /*1570*/  IMAD.X R6, RZ, RZ, R6, P1 ;  /* 0x000000ffff067224 */ /* 0x000fe200008e0606 */
[----:B0-----:R1:W-:Y:S04]  /*1580*/  STG.E desc[UR6][R8.64], R11 ;  /* 0x0000000b08007986 */ /* 0x0013e8000c101906 */
[----:B--2---:R1:W-:Y:S04]  /*1590*/  STG.E desc[UR6][R8.64+0x4], R13 ;  /* 0x0000040d08007986 */ /* 0x0043e8000c101906 */
[----:B---3--:R1:W-:Y:S04]  /*15a0*/  STG.E desc[UR6][R8.64+0x8], R15 ;  /* 0x0000080f08007986 */ /* 0x0083e8000c101906 */
[----:B----4-:R1:W-:Y:S02]  /*15b0*/  STG.E desc[UR6][R8.64+0xc], R17 ;  /* 0x00000c1108007986 */ /* 0x0103e4000c101906 */
.L_x_13:
[----:B------:R-:W-:Y:S05]  /*15c0*/  @!P0 EXIT ;  /* 0x000000000000894d */ /* 0x000fea0003800000 */
[----:B------:R-:W-:Y:S02]  /*15d0*/  ISETP.NE.U32.AND P0, PT, R14, 0x1, PT ;  /* 0x000000010e00780c */ /* 0x000fe40003f05070 */
[----:B------:R-:W-:Y:S02]  /*15e0*/  LOP3.LUT R2, R2, 0x1, RZ, 0xc0, !PT ;  /* 0x0000000102027812 */ /* 0x000fe400078ec0ff */
[----:B------:R-:W-:Y:S02]  /*15f0*/  ISETP.NE.AND.EX P1, PT, RZ, RZ, PT, P0 ;  /* 0x000000ffff00720c */ /* 0x000fe40003f25300 */
[----:B------:R-:W-:-:S04]  /*1600*/  ISETP.NE.U32.AND P2, PT, R2, 0x1, PT ;  /* 0x000000010200780c */ /* 0x000fc80003f45070 */
[----:B------:R-:W-:-:S07]  /*1610*/  ISETP.NE.U32.AND.EX P0, PT, RZ, RZ, PT, P2 ;  /* 0x000000ffff00720c */ /* 0x000fce0003f05120 */
[----:B------:R-:W-:Y:S06]  /*1620*/  @!P1 BRA `(.L_x_14) ;  /* 0x0000000000409947 */ /* 0x000fec0003800000 */
[----:B------:R-:W2:Y:S01]  /*1630*/  S2UR UR5, SR_CgaCtaId ;  /* 0x00000000000579c3 */ /* 0x000ea20000008800 */
[----:B------:R-:W-:Y:S01]  /*1640*/  UMOV UR4, 0x400 ;  /* 0x0000040000047882 */ /* 0x000fe20000000000 */
[----:B------:R-:W-:Y:S01]  /*1650*/  IMAD.IADD R2, R0, 0x1, R3 ;  /* 0x0000000100027824 */ /* 0x000fe200078e0203 */
[----:B01----:R-:W-:-:S05]  /*1660*/  IADD3 R9, P1, PT, R3, R4, RZ ;  /* 0x0000000403097210 */ /* 0x003fca0007f3e0ff */
[----:B------:R-:W-:Y:S01]  /*1670*/  IMAD.X R10, R6, 0x1, R7, P1 ;  /* 0x00000001060a7824 */ /* 0x000fe200008e0607 */
[----:B--2---:R-:W-:-:S06]  /*1680*/  ULEA UR4, UR5, UR4, 0x18 ;  /* 0x0000000405047291 */ /* 0x004fcc000f8ec0ff */
[----:B------:R-:W-:-:S05]  /*1690*/  LEA R2, R2, UR4, 0x2 ;  /* 0x0000000402027c11 */ /* 0x000fca000f8e10ff */
[----:B------:R-:W0:Y:S01]  /*16a0*/  LDS R11, [R2] ;  /* 0x00000000020b7984 */ /* 0x000e220000000800 */
[----:B------:R-:W1:Y:S03]  /*16b0*/  LDCU.64 UR4, c[0x0][0x380] ;  /* 0x00007000ff0477ac */ /* 0x000e660008000a00 */
[----:B------:R-:W2:Y:S01]  /*16c0*/  LDS R13, [R2+0x4] ;  /* 0x00000400020d7984 */ /* 0x000ea20000000800 */
[----:B-1----:R-:W-:-:S04]  /*16d0*/  LEA R8, P1, R9, UR4, 0x2 ;  /* 0x0000000409087c11 */ /* 0x002fc8000f8210ff */
[----:B------:R-:W-:Y:S02]  /*16e0*/  LEA.HI.X R9, R9, UR5, R10, 0x2, P1 ;  /* 0x0000000509097c11 */ /* 0x000fe400088f140a */
[----:B------:R-:W-:-:S05]  /*16f0*/  IADD3 R3, P1, PT, R3, 0x2, RZ ;  /* 0x0000000203037810 */ /* 0x000fca0007f3e0ff */
[----:B------:R-:W-:Y:S01]  /*1700*/  IMAD.X R6, RZ, RZ, R6, P1 ;  /* 0x000000ffff067224 */ /* 0x000fe200008e0606 */
[----:B0-----:R3:W-:Y:S04]  /*1710*/  STG.E desc[UR6][R8.64], R11 ;  /* 0x0000000b08007986 */ /* 0x0017e8000c101906 */
[----:B--2---:R3:W-:Y:S03]  /*1720*/  STG.E desc[UR6][R8.64+0x4], R13 ;  /* 0x0000040d08007986 */ /* 0x0047e6000c101906 */
.L_x_14:
[----:B------:R-:W-:Y:S05]  /*1730*/  @P0 EXIT ;  /* 0x000000000000094d */ /* 0x000fea0003800000 */
[----:B------:R-:W2:Y:S01]  /*1740*/  S2UR UR5, SR_CgaCtaId ;  /* 0x00000000000579c3 */ /* 0x000ea20000008800 */
[----:B------:R-:W-:Y:S01]  /*1750*/  UMOV UR4, 0x400 ;  /* 0x0000040000047882 */ /* 0x000fe20000000000 */
[----:B------:R-:W-:Y:S01]  /*1760*/  IMAD.IADD R0, R0, 0x1, R3 ;  /* 0x0000000100007824 */ /* 0x000fe200078e0203 */
[----:B------:R-:W-:-:S05]  /*1770*/  IADD3 R3, P0, PT, R3, R4, RZ ;  /* 0x0000000403037210 */ /* 0x000fca0007f1e0ff */
[----:B------:R-:W-:Y:S01]  /*1780*/  IMAD.X R6, R6, 0x1, R7, P0 ;  /* 0x0000000106067824 */ /* 0x000fe200000e0607 */
[----:B--2---:R-:W-:-:S06]  /*1790*/  ULEA UR4, UR5, UR4, 0x18 ;  /* 0x0000000405047291 */ /* 0x004fcc000f8ec0ff */
[----:B------:R-:W-:-:S05]  /*17a0*/  LEA R0, R0, UR4, 0x2 ;  /* 0x0000000400007c11 */ /* 0x000fca000f8e10ff */
[----:B------:R-:W2:Y:S01]  /*17b0*/  LDS R5, [R0] ;  /* 0x0000000000057984 */ /* 0x000ea20000000800 */
[----:B------:R-:W4:Y:S02]  /*17c0*/  LDCU.64 UR4, c[0x0][0x380] ;  /* 0x00007000ff0477ac */ /* 0x000f240008000a00 */
[----:B----4-:R-:W-:-:S04]  /*17d0*/  LEA R2, P0, R3, UR4, 0x2 ;  /* 0x0000000403027c11 */ /* 0x010fc8000f8010ff */
[----:B------:R-:W-:-:S05]  /*17e0*/  LEA.HI.X R3, R3, UR5, R6, 0x2, P0 ;  /* 0x0000000503037c11 */ /* 0x000fca00080f1406 */
[----:B--2---:R-:W-:Y:S01]  /*17f0*/  STG.E desc[UR6][R2.64], R5 ;  /* 0x0000000502007986 */ /* 0x004fe2000c101906 */
[----:B------:R-:W-:Y:S05]  /*1800*/  EXIT ;  /* 0x000000000000794d */ /* 0x000fea0003800000 */
.L_x_15:
[----:B------:R-:W-:-:S00]  /*1810*/  BRA `(.L_x_15) ;  /* 0xfffffffc00fc7947 */ /* 0x000fc0000383ffff */
[----:B------:R-:W-:-:S00]  /*1820*/  NOP ;  /* 0x0000000000007918 */ /* 0x000fc00000000000 */
        /* <DEDUP_REMOVED lines=13> */
.L_x_16:


//--------------------- .nv.shared._Z18RandomAccessKernelPiS_mm --------------------------
	.section	.nv.shared._Z18RandomAccessKernelPiS_mm,"aw",@nobits
	.sectionflags	@""
	.align	16
	.zero		1024


//--------------------- .nv.shared.reserved.0     --------------------------
	.section	.nv.shared.reserved.0,"aw",@nobits
	.weak		__nv_reservedSMEM_offset_0_alias
	.size		__nv_reservedSMEM_offset_0_alias, 0, 64
	.other		__nv_reservedSMEM_offset_0_alias,@"STO_CUDA_RESERVED_SHARED STV_DEFAULT"
__nv_reservedSMEM_offset_0_alias:
	.zero		0
	.zero		64


//--------------------- .nv.constant0._Z18RandomAccessKernelPiS_mm --------------------------
	.section	.nv.constant0._Z18RandomAccessKernelPiS_mm,"a",@progbits
	.sectionflags	@""
	.align	4
.nv.constant0._Z18RandomAccessKernelPiS_mm:
	.zero		928


//--------------------- SYMBOLS --------------------------

	.type		.nv.reservedSmem.offset0,@object
	.size		.nv.reservedSmem.offset0,0x4
	.type		.nv.reservedSmem.cap,@object
	.size		.nv.reservedSmem.cap,0x4
